	.headerflags	@"EF_CUDA_TEXMODE_UNIFIED EF_CUDA_64BIT_ADDRESS EF_CUDA_ACCELERATORS EF_CUDA_SM90 EF_CUDA_VIRTUAL_SM(EF_CUDA_SM90)"
	.elftype	@"ET_EXEC"


//--------------------- .nv.info                  --------------------------
	.section	.nv.info,"",@"SHT_CUDA_INFO"
	.align	4


	//----- nvinfo : EIATTR_REGCOUNT
	.align		4
        /*0000*/ 	.byte	0x04, 0x2f
        /*0002*/ 	.short	(.L_1 - .L_0)
	.align		4
.L_0:
        /*0004*/ 	.word	index@(triton_poi_fused_cat_3)
        /*0008*/ 	.word	0x0000000d


	//----- nvinfo : EIATTR_MIN_STACK_SIZE
	.align		4
.L_1:
        /*000c*/ 	.byte	0x04, 0x12
        /*000e*/ 	.short	(.L_3 - .L_2)
	.align		4
.L_2:
        /*0010*/ 	.word	index@(triton_poi_fused_cat_3)
        /*0014*/ 	.word	0x00000000


	//----- nvinfo : EIATTR_FRAME_SIZE
	.align		4
.L_3:
        /*0018*/ 	.byte	0x04, 0x11
        /*001a*/ 	.short	(.L_5 - .L_4)
	.align		4
.L_4:
        /*001c*/ 	.word	index@(triton_poi_fused_cat_3)
        /*0020*/ 	.word	0x00000000


	//----- nvinfo : EIATTR_MIN_STACK_SIZE
	.align		4
.L_5:
        /*0024*/ 	.byte	0x04, 0x12
        /*0026*/ 	.short	(.L_7 - .L_6)
	.align		4
.L_6:
        /*0028*/ 	.word	index@(triton_poi_fused_cat_3)
        /*002c*/ 	.word	0x00000000
.L_7:


//--------------------- .nv.info.triton_poi_fused_cat_3 --------------------------
	.section	.nv.info.triton_poi_fused_cat_3,"",@"SHT_CUDA_INFO"
	.sectionflags	@""
	.align	4


	//----- nvinfo : EIATTR_CUDA_API_VERSION
	.align		4
        /*0000*/ 	.byte	0x04, 0x37
        /*0002*/ 	.short	(.L_9 - .L_8)
.L_8:
        /*0004*/ 	.word	0x0000007c


	//----- nvinfo : EIATTR_KPARAM_INFO
	.align		4
.L_9:
        /*0008*/ 	.byte	0x04, 0x17
        /*000a*/ 	.short	(.L_11 - .L_10)
.L_10:
        /*000c*/ 	.word	0x00000000
        /*0010*/ 	.short	0x0003
        /*0012*/ 	.short	0x0018
        /*0014*/ 	.byte	0x00, 0xf0, 0x11, 0x00


	//----- nvinfo : EIATTR_KPARAM_INFO
	.align		4
.L_11:
        /*0018*/ 	.byte	0x04, 0x17
        /*001a*/ 	.short	(.L_13 - .L_12)
.L_12:
        /*001c*/ 	.word	0x00000000
        /*0020*/ 	.short	0x0002
        /*0022*/ 	.short	0x0010
        /*0024*/ 	.byte	0x00, 0xf4, 0x21, 0x00


	//----- nvinfo : EIATTR_KPARAM_INFO
	.align		4
.L_13:
        /*0028*/ 	.byte	0x04, 0x17
        /*002a*/ 	.short	(.L_15 - .L_14)
.L_14:
        /*002c*/ 	.word	0x00000000
        /*0030*/ 	.short	0x0001
        /*0032*/ 	.short	0x0008
        /*0034*/ 	.byte	0x00, 0xf4, 0x21, 0x00


	//----- nvinfo : EIATTR_KPARAM_INFO
	.align		4
.L_15:
        /*0038*/ 	.byte	0x04, 0x17
        /*003a*/ 	.short	(.L_17 - .L_16)
.L_16:
        /*003c*/ 	.word	0x00000000
        /*0040*/ 	.short	0x0000
        /*0042*/ 	.short	0x0000
        /*0044*/ 	.byte	0x00, 0xf4, 0x21, 0x00


	//----- nvinfo : EIATTR_SPARSE_MMA_MASK
	.align		4
.L_17:
        /*0048*/ 	.byte	0x03, 0x50
        /*004a*/ 	.short	0x0000


	//----- nvinfo : EIATTR_MAXREG_COUNT
	.align		4
        /*004c*/ 	.byte	0x03, 0x1b
        /*004e*/ 	.short	0x00ff


	//----- nvinfo : EIATTR_EXIT_INSTR_OFFSETS
	.align		4
        /*0050*/ 	.byte	0x04, 0x1c
        /*0052*/ 	.short	(.L_19 - .L_18)


	//   ....[0]....
.L_18:
        /*0054*/ 	.word	0x00000450


	//   ....[1]....
        /*0058*/ 	.word	0x00000470


	//----- nvinfo : EIATTR_REQNTID
	.align		4
.L_19:
        /*005c*/ 	.byte	0x04, 0x10
        /*005e*/ 	.short	(.L_21 - .L_20)
.L_20:
        /*0060*/ 	.word	0x00000080
        /*0064*/ 	.word	0x00000001
        /*0068*/ 	.word	0x00000001


	//----- nvinfo : EIATTR_CBANK_PARAM_SIZE
	.align		4
.L_21:
        /*006c*/ 	.byte	0x03, 0x19
        /*006e*/ 	.short	0x001c


	//----- nvinfo : EIATTR_PARAM_CBANK
	.align		4
        /*0070*/ 	.byte	0x04, 0x0a
        /*0072*/ 	.short	(.L_23 - .L_22)
	.align		4
.L_22:
        /*0074*/ 	.word	index@(.nv.constant0.triton_poi_fused_cat_3)
        /*0078*/ 	.short	0x0210
        /*007a*/ 	.short	0x001c


	//----- nvinfo : EIATTR_SW_WAR
	.align		4
.L_23:
        /*007c*/ 	.byte	0x04, 0x36
        /*007e*/ 	.short	(.L_25 - .L_24)
.L_24:
        /*0080*/ 	.word	0x00000008
.L_25:


//--------------------- .nv.callgraph             --------------------------
	.section	.nv.callgraph,"",@"SHT_CUDA_CALLGRAPH"
	.align	4
	.sectionentsize	8
	.align		4
        /*0000*/ 	.word	0x00000000
	.align		4
        /*0004*/ 	.word	0xffffffff
	.align		4
        /*0008*/ 	.word	0x00000000
	.align		4
        /*000c*/ 	.word	0xfffffffe
	.align		4
        /*0010*/ 	.word	0x00000000
	.align		4
        /*0014*/ 	.word	0xfffffffd
	.align		4
        /*0018*/ 	.word	0x00000000
	.align		4
        /*001c*/ 	.word	0xfffffffc


//--------------------- .text.triton_poi_fused_cat_3 --------------------------
	.section	.text.triton_poi_fused_cat_3,"ax",@progbits
	.align	128
        .global         triton_poi_fused_cat_3
        .type           triton_poi_fused_cat_3,@function
        .size           triton_poi_fused_cat_3,(.L_x_1 - triton_poi_fused_cat_3)
        .other          triton_poi_fused_cat_3,@"STO_CUDA_ENTRY STV_DEFAULT"
triton_poi_fused_cat_3:
.text.triton_poi_fused_cat_3:
[----:B------:R-:W0:Y:S02]  /*0000*/  LDC R1, c[0x0][0x28] ;  /* 0x00000a00ff017b82 */ /* 0x000e240000000800 */
[----:B------:R-:W1:Y:S01]  /*0010*/  S2R R0, SR_TID.X ;  /* 0x0000000000007919 */ /* 0x000e620000002100 */
[----:B------:R-:W-:Y:S01]  /*0020*/  ULDC.64 UR6, c[0x0][0x218] ;  /* 0x0000860000067ab9 */ /* 0x000fe20000000a00 */
[----:B------:R-:W-:Y:S01]  /*0030*/  ULDC.64 UR4, c[0x0][0x208] ;  /* 0x0000820000047ab9 */ /* 0x000fe20000000a00 */
[----:B------:R-:W2:Y:S01]  /*0040*/  S2R R3, SR_CTAID.X ;  /* 0x0000000000037919 */ /* 0x000ea20000002500 */
[----:B-1----:R-:W-:-:S05]  /*0050*/  LOP3.LUT R0, R0, 0x7f, RZ, 0xc0, !PT ;  /* 0x0000007f00007812 */ /* 0x002fca00078ec0ff */
[----:B--2---:R-:W-:Y:S02]  /*0060*/  IMAD R0, R3, 0x80, R0 ;  /* 0x0000008003007824 */ /* 0x004fe400078e0200 */
[----:B------:R-:W1:Y:S03]  /*0070*/  LDC.64 R2, c[0x0][0x210] ;  /* 0x00008400ff027b82 */ /* 0x000e660000000a00 */
[----:B------:R-:W-:Y:S02]  /*0080*/  SHF.R.S32.HI R5, RZ, 0x1f, R0 ;  /* 0x0000001fff057819 */ /* 0x000fe40000011400 */
[----:B------:R-:W-:Y:S02]  /*0090*/  ISETP.GE.AND P0, PT, R0, 0x100, PT ;  /* 0x000001000000780c */ /* 0x000fe40003f06270 */
[CC--:B------:R-:W-:Y:S02]  /*00a0*/  LEA.HI R4, R5.reuse, R0.reuse, RZ, 0x4 ;  /* 0x0000000005047211 */ /* 0x0c0fe400078f20ff */
[----:B------:R-:W-:-:S02]  /*00b0*/  LEA.HI R8, R5, R0, RZ, 0x6 ;  /* 0x0000000005087211 */ /* 0x000fc400078f30ff */
[----:B------:R-:W-:Y:S02]  /*00c0*/  SHF.R.S32.HI R6, RZ, 0x4, R4 ;  /* 0x00000004ff067819 */ /* 0x000fe40000011404 */
[----:B------:R-:W-:Y:S02]  /*00d0*/  LOP3.LUT R5, R4, 0xfffffff0, RZ, 0xc0, !PT ;  /* 0xfffffff004057812 */ /* 0x000fe400078ec0ff */
[----:B------:R-:W-:Y:S02]  /*00e0*/  LEA.HI R7, R6, R6, RZ, 0x2 ;  /* 0x0000000606077211 */ /* 0x000fe400078f10ff */
[----:B------:R-:W-:Y:S01]  /*00f0*/  SHF.R.S32.HI R4, RZ, 0x6, R8 ;  /* 0x00000006ff047819 */ /* 0x000fe20000011408 */
[----:B------:R-:W-:Y:S01]  /*0100*/  IMAD.IADD R5, R0, 0x1, -R5 ;  /* 0x0000000100057824 */ /* 0x000fe200078e0a05 */
[----:B------:R-:W-:Y:S02]  /*0110*/  LOP3.LUT R7, R7, 0xfffffffc, RZ, 0xc0, !PT ;  /* 0xfffffffc07077812 */ /* 0x000fe400078ec0ff */
[----:B------:R-:W-:Y:S01]  /*0120*/  LOP3.LUT R9, R8, 0xffffffc0, RZ, 0xc0, !PT ;  /* 0xffffffc008097812 */ /* 0x000fe200078ec0ff */
[----:B------:R-:W-:-:S02]  /*0130*/  IMAD.SHL.U32 R4, R4, 0x20, RZ ;  /* 0x0000002004047824 */ /* 0x000fc400078e00ff */
[----:B------:R-:W-:Y:S02]  /*0140*/  IMAD.IADD R7, R6, 0x1, -R7 ;  /* 0x0000000106077824 */ /* 0x000fe400078e0a07 */
[----:B------:R-:W-:Y:S01]  /*0150*/  IMAD.MOV.U32 R6, RZ, RZ, RZ ;  /* 0x000000ffff067224 */ /* 0x000fe200078e00ff */
[----:B------:R-:W-:Y:S02]  /*0160*/  SHF.R.S32.HI R8, RZ, 0x1f, R4 ;  /* 0x0000001fff087819 */ /* 0x000fe40000011404 */
[C---:B------:R-:W-:Y:S02]  /*0170*/  ISETP.GE.AND P1, PT, R7.reuse, 0x2, PT ;  /* 0x000000020700780c */ /* 0x040fe40003f26270 */
[C---:B------:R-:W-:Y:S01]  /*0180*/  ISETP.GT.AND P2, PT, R7.reuse, 0x1, !P0 ;  /* 0x000000010700780c */ /* 0x040fe20004744270 */
[----:B------:R-:W-:Y:S01]  /*0190*/  IMAD.SHL.U32 R7, R7, 0x10, RZ ;  /* 0x0000001007077824 */ /* 0x000fe200078e00ff */
[----:B------:R-:W-:Y:S02]  /*01a0*/  ISETP.LT.AND P3, PT, R0, 0x100, !P1 ;  /* 0x000001000000780c */ /* 0x000fe40004f61270 */
[----:B------:R-:W-:-:S02]  /*01b0*/  IADD3 R9, R4, R0, -R9 ;  /* 0x0000000004097210 */ /* 0x000fc40007ffe809 */
[----:B------:R-:W-:Y:S02]  /*01c0*/  IADD3 R10, P4, P5, R7, R5, R4 ;  /* 0x00000005070a7210 */ /* 0x000fe40007d9e004 */
[----:B------:R-:W-:Y:S01]  /*01d0*/  SHF.R.S32.HI R5, RZ, 0x1f, R5 ;  /* 0x0000001fff057819 */ /* 0x000fe20000011405 */
[----:B-1----:R-:W-:Y:S01]  /*01e0*/  IMAD.WIDE R2, R9, 0x4, R2 ;  /* 0x0000000409027825 */ /* 0x002fe200078e0202 */
[----:B------:R-:W-:-:S04]  /*01f0*/  SHF.R.S32.HI R7, RZ, 0x1f, R7 ;  /* 0x0000001fff077819 */ /* 0x000fc80000011407 */
[----:B------:R-:W-:Y:S01]  /*0200*/  IADD3.X R5, R7, R5, R8, P4, P5 ;  /* 0x0000000507057210 */ /* 0x000fe200027ea408 */
[----:B------:R-:W2:Y:S01]  /*0210*/  @P3 LDG.E R6, desc[UR4][R2.64] ;  /* 0x0000000402063981 */ /* 0x000ea2000c1e1900 */
[----:B------:R-:W-:Y:S01]  /*0220*/  LEA R4, P4, R10, UR6, 0x2 ;  /* 0x000000060a047c11 */ /* 0x000fe2000f8810ff */
[----:B------:R-:W-:-:S03]  /*0230*/  IMAD.MOV.U32 R8, RZ, RZ, RZ ;  /* 0x000000ffff087224 */ /* 0x000fc600078e00ff */
[----:B------:R-:W-:-:S05]  /*0240*/  LEA.HI.X R5, R10, UR7, R5, 0x2, P4 ;  /* 0x000000070a057c11 */ /* 0x000fca000a0f1405 */
[----:B------:R-:W3:Y:S01]  /*0250*/  @P2 LDG.E R8, desc[UR4][R4.64+-0x80] ;  /* 0xffff800404082981 */ /* 0x000ee2000c1e1900 */
[----:B--2---:R-:W-:-:S05]  /*0260*/  SEL R6, R6, RZ, P3 ;  /* 0x000000ff06067207 */ /* 0x004fca0001800000 */
[----:B------:R-:W-:Y:S01]  /*0270*/  FADD R7, RZ, -R6 ;  /* 0x80000006ff077221 */ /* 0x000fe20000000000 */
[----:B---3--:R-:W-:-:S03]  /*0280*/  SEL R8, R8, RZ, P2 ;  /* 0x000000ff08087207 */ /* 0x008fc60001000000 */
[----:B------:R-:W-:Y:S02]  /*0290*/  FMUL R7, R7, 1.4426950216293334961 ;  /* 0x3fb8aa3b07077820 */ /* 0x000fe40000400000 */
[----:B------:R-:W-:-:S04]  /*02a0*/  FADD R9, RZ, -R8 ;  /* 0x80000008ff097221 */ /* 0x000fc80000000000 */
[----:B------:R-:W-:Y:S01]  /*02b0*/  FMUL R9, R9, 1.4426950216293334961 ;  /* 0x3fb8aa3b09097820 */ /* 0x000fe20000400000 */
[----:B------:R-:W-:-:S04]  /*02c0*/  FSETP.GEU.AND P2, PT, R7, -126, PT ;  /* 0xc2fc00000700780b */ /* 0x000fc80003f4e000 */
[----:B------:R-:W-:-:S09]  /*02d0*/  FSETP.GEU.AND P3, PT, R9, -126, PT ;  /* 0xc2fc00000900780b */ /* 0x000fd20003f6e000 */
[----:B------:R-:W-:-:S04]  /*02e0*/  @!P2 FMUL R7, R7, 0.5 ;  /* 0x3f0000000707a820 */ /* 0x000fc80000400000 */
[----:B------:R-:W-:Y:S01]  /*02f0*/  @!P3 FMUL R9, R9, 0.5 ;  /* 0x3f0000000909b820 */ /* 0x000fe20000400000 */
[----:B------:R-:W1:Y:S08]  /*0300*/  MUFU.EX2 R2, R7 ;  /* 0x0000000700027308 */ /* 0x000e700000000800 */
[----:B------:R-:W2:Y:S01]  /*0310*/  MUFU.EX2 R3, R9 ;  /* 0x0000000900037308 */ /* 0x000ea20000000800 */
[----:B-1----:R-:W-:-:S04]  /*0320*/  @!P2 FMUL R2, R2, R2 ;  /* 0x000000020202a220 */ /* 0x002fc80000400000 */
[----:B------:R-:W-:Y:S01]  /*0330*/  FADD R4, R2, 1 ;  /* 0x3f80000002047421 */ /* 0x000fe20000000000 */
[----:B--2---:R-:W-:-:S04]  /*0340*/  @!P3 FMUL R3, R3, R3 ;  /* 0x000000030303b220 */ /* 0x004fc80000400000 */
[----:B------:R-:W-:Y:S01]  /*0350*/  FADD R10, R3, 1 ;  /* 0x3f800000030a7421 */ /* 0x000fe20000000000 */
[----:B------:R-:W-:Y:S01]  /*0360*/  FSETP.GT.AND P2, PT, R4, 8.50705917302346158658e+37, PT ;  /* 0x7e8000000400780b */ /* 0x000fe20003f44000 */
[----:B------:R-:W1:Y:S03]  /*0370*/  LDC.64 R2, c[0x0][0x220] ;  /* 0x00008800ff027b82 */ /* 0x000e660000000a00 */
[----:B------:R-:W-:-:S09]  /*0380*/  FSETP.GT.AND P3, PT, R10, 8.50705917302346158658e+37, PT ;  /* 0x7e8000000a00780b */ /* 0x000fd20003f64000 */
[----:B------:R-:W-:-:S04]  /*0390*/  @P2 FMUL R4, R4, 0.25 ;  /* 0x3e80000004042820 */ /* 0x000fc80000400000 */
[----:B------:R-:W-:Y:S02]  /*03a0*/  @P3 FMUL R10, R10, 0.25 ;  /* 0x3e8000000a0a3820 */ /* 0x000fe40000400000 */
[----:B------:R-:W2:Y:S01]  /*03b0*/  MUFU.RCP R4, R4 ;  /* 0x0000000400047308 */ /* 0x000ea20000001000 */
[----:B------:R-:W-:-:S07]  /*03c0*/  IMAD.MOV.U32 R7, RZ, RZ, 0x3e800000 ;  /* 0x3e800000ff077424 */ /* 0x000fce00078e00ff */
[----:B------:R-:W3:Y:S01]  /*03d0*/  MUFU.RCP R10, R10 ;  /* 0x0000000a000a7308 */ /* 0x000ee20000001000 */
[C---:B------:R-:W-:Y:S02]  /*03e0*/  FSEL R5, R7.reuse, 1, P2 ;  /* 0x3f80000007057808 */ /* 0x040fe40001000000 */
[----:B------:R-:W-:-:S03]  /*03f0*/  FSEL R7, R7, 1, P3 ;  /* 0x3f80000007077808 */ /* 0x000fc60001800000 */
[----:B--2---:R-:W-:Y:S01]  /*0400*/  FMUL R5, R4, R5 ;  /* 0x0000000504057220 */ /* 0x004fe20000400000 */
[----:B-1----:R-:W-:-:S04]  /*0410*/  IMAD.WIDE R2, R0, 0x4, R2 ;  /* 0x0000000400027825 */ /* 0x002fc800078e0202 */
[----:B------:R-:W-:Y:S01]  /*0420*/  FMUL R5, R6, R5 ;  /* 0x0000000506057220 */ /* 0x000fe20000400000 */
[----:B---3--:R-:W-:-:S04]  /*0430*/  FMUL R7, R10, R7 ;  /* 0x000000070a077220 */ /* 0x008fc80000400000 */
[----:B------:R-:W-:Y:S01]  /*0440*/  @P1 FMUL R5, R8, R7 ;  /* 0x0000000708051220 */ /* 0x000fe20000400000 */
[----:B------:R-:W-:Y:S06]  /*0450*/  @P0 EXIT ;  /* 0x000000000000094d */ /* 0x000fec0003800000 */
[----:B------:R-:W-:Y:S01]  /*0460*/  STG.E desc[UR4][R2.64], R5 ;  /* 0x0000000502007986 */ /* 0x000fe2000c101904 */
[----:B------:R-:W-:Y:S05]  /*0470*/  EXIT ;  /* 0x000000000000794d */ /* 0x000fea0003800000 */
.L_x_0:
[----:B------:R-:W-:-:S00]  /*0480*/  BRA `(.L_x_0) ;  /* 0xfffffffc00fc7947 */ /* 0x000fc0000383ffff */
[----:B------:R-:W-:-:S00]  /*0490*/  NOP ;  /* 0x0000000000007918 */ /* 0x000fc00000000000 */
        /* <DEDUP_REMOVED lines=14> */
.L_x_1:


//--------------------- .nv.constant0.triton_poi_fused_cat_3 --------------------------
	.section	.nv.constant0.triton_poi_fused_cat_3,"a",@progbits
	.sectionflags	@""
	.align	4
.nv.constant0.triton_poi_fused_cat_3:
	.zero		556
